//
// Generated by NVIDIA NVVM Compiler
//
// Compiler Build ID: CL-36424714
// Cuda compilation tools, release 13.0, V13.0.88
// Based on NVVM 20.0.0
//

.version 9.0
.target sm_100
.address_size 64

	// .globl	_Z8runOnGPUPfii
.global .align 4 .b8 __cudart_i2opi_f[24] = {65, 144, 67, 60, 153, 149, 98, 219, 192, 221, 52, 245, 209, 87, 39, 252, 41, 21, 68, 78, 110, 131, 249, 162};

.visible .entry _Z8runOnGPUPfii(
	.param .u64 .ptr .align 1 _Z8runOnGPUPfii_param_0,
	.param .u32 _Z8runOnGPUPfii_param_1,
	.param .u32 _Z8runOnGPUPfii_param_2
)
{
	.local .align 4 .b8 	__local_depot0[28];
	.reg .b64 	%SP;
	.reg .b64 	%SPL;
	.reg .pred 	%p<18>;
	.reg .b32 	%r<58>;
	.reg .b32 	%f<62>;
	.reg .b64 	%rd<25>;
	.reg .b64 	%fd<32>;

	mov.u64 	%SPL, __local_depot0;
	ld.param.u64 	%rd9, [_Z8runOnGPUPfii_param_0];
	ld.param.u32 	%r23, [_Z8runOnGPUPfii_param_1];
	ld.param.u32 	%r24, [_Z8runOnGPUPfii_param_2];
	add.u64 	%rd1, %SPL, 0;
	mov.u32 	%r25, %ctaid.x;
	shl.b32 	%r26, %r25, 10;
	mov.u32 	%r27, %tid.x;
	or.b32  	%r28, %r27, %r26;
	add.s32 	%r1, %r28, 1;
	add.s32 	%r29, %r23, -1;
	cvt.rn.f32.s32 	%f22, %r29;
	cvt.rn.f32.s32 	%f23, %r28;
	div.rn.f32 	%f24, %f23, %f22;
	mul.f32 	%f1, %f24, 0f40C90FDB;
	mul.f32 	%f25, %f1, 0f3F22F983;
	cvt.rni.s32.f32 	%r55, %f25;
	cvt.rn.f32.s32 	%f26, %r55;
	fma.rn.f32 	%f27, %f26, 0fBFC90FDA, %f1;
	fma.rn.f32 	%f28, %f26, 0fB3A22168, %f27;
	fma.rn.f32 	%f50, %f26, 0fA7C234C5, %f28;
	abs.f32 	%f3, %f1;
	setp.ltu.f32 	%p2, %f3, 0f47CE4780;
	@%p2 bra 	$L__BB0_8;
	setp.neu.f32 	%p3, %f3, 0f7F800000;
	@%p3 bra 	$L__BB0_3;
	mov.f32 	%f31, 0f00000000;
	mul.rn.f32 	%f50, %f1, %f31;
	mov.b32 	%r55, 0;
	bra.uni 	$L__BB0_8;
$L__BB0_3:
	mov.b32 	%r3, %f1;
	shl.b32 	%r31, %r3, 8;
	or.b32  	%r4, %r31, -2147483648;
	mov.b64 	%rd24, 0;
	mov.b32 	%r52, 0;
	mov.u64 	%rd22, __cudart_i2opi_f;
	mov.u64 	%rd23, %rd1;
$L__BB0_4:
	.pragma "nounroll";
	ld.global.nc.u32 	%r32, [%rd22];
	mad.wide.u32 	%rd13, %r32, %r4, %rd24;
	shr.u64 	%rd24, %rd13, 32;
	st.local.u32 	[%rd23], %rd13;
	add.s32 	%r52, %r52, 1;
	add.s64 	%rd23, %rd23, 4;
	add.s64 	%rd22, %rd22, 4;
	setp.ne.s32 	%p4, %r52, 6;
	@%p4 bra 	$L__BB0_4;
	shr.u32 	%r33, %r3, 23;
	st.local.u32 	[%rd1+24], %rd24;
	and.b32  	%r7, %r33, 31;
	and.b32  	%r34, %r33, 224;
	add.s32 	%r35, %r34, -128;
	shr.u32 	%r36, %r35, 5;
	mul.wide.u32 	%rd14, %r36, 4;
	sub.s64 	%rd8, %rd1, %rd14;
	ld.local.u32 	%r53, [%rd8+24];
	ld.local.u32 	%r54, [%rd8+20];
	setp.eq.s32 	%p5, %r7, 0;
	@%p5 bra 	$L__BB0_7;
	shf.l.wrap.b32 	%r53, %r54, %r53, %r7;
	ld.local.u32 	%r37, [%rd8+16];
	shf.l.wrap.b32 	%r54, %r37, %r54, %r7;
$L__BB0_7:
	shr.u32 	%r38, %r53, 30;
	shf.l.wrap.b32 	%r39, %r54, %r53, 2;
	shl.b32 	%r40, %r54, 2;
	shr.u32 	%r41, %r39, 31;
	add.s32 	%r42, %r41, %r38;
	neg.s32 	%r43, %r42;
	setp.lt.s32 	%p6, %r3, 0;
	selp.b32 	%r55, %r43, %r42, %p6;
	xor.b32  	%r44, %r39, %r3;
	shr.s32 	%r45, %r39, 31;
	xor.b32  	%r46, %r45, %r39;
	xor.b32  	%r47, %r45, %r40;
	cvt.u64.u32 	%rd15, %r46;
	shl.b64 	%rd16, %rd15, 32;
	cvt.u64.u32 	%rd17, %r47;
	or.b64  	%rd18, %rd16, %rd17;
	cvt.rn.f64.s64 	%fd5, %rd18;
	mul.f64 	%fd6, %fd5, 0d3BF921FB54442D19;
	cvt.rn.f32.f64 	%f29, %fd6;
	neg.f32 	%f30, %f29;
	setp.lt.s32 	%p7, %r44, 0;
	selp.f32 	%f50, %f30, %f29, %p7;
$L__BB0_8:
	mul.rn.f32 	%f32, %f50, %f50;
	and.b32  	%r49, %r55, 1;
	setp.eq.b32 	%p8, %r49, 1;
	selp.f32 	%f33, 0f3F800000, %f50, %p8;
	fma.rn.f32 	%f34, %f32, %f33, 0f00000000;
	fma.rn.f32 	%f35, %f32, 0f37CBAC00, 0fBAB607ED;
	selp.f32 	%f36, %f35, 0fB94D4153, %p8;
	selp.f32 	%f37, 0f3D2AAABB, 0f3C0885E4, %p8;
	fma.rn.f32 	%f38, %f36, %f32, %f37;
	selp.f32 	%f39, 0fBEFFFFFF, 0fBE2AAAA8, %p8;
	fma.rn.f32 	%f40, %f38, %f32, %f39;
	fma.rn.f32 	%f41, %f40, %f34, %f33;
	and.b32  	%r50, %r55, 2;
	setp.eq.s32 	%p9, %r50, 0;
	mov.f32 	%f42, 0f00000000;
	sub.f32 	%f43, %f42, %f41;
	selp.f32 	%f58, %f41, %f43, %p9;
	setp.gt.s32 	%p10, %r1, %r23;
	@%p10 bra 	$L__BB0_27;
	setp.lt.s32 	%p11, %r24, 1;
	@%p11 bra 	$L__BB0_26;
	setp.eq.s32 	%p12, %r1, 1;
	setp.eq.s32 	%p13, %r1, %r23;
	or.pred  	%p1, %p12, %p13;
	and.b32  	%r16, %r24, 3;
	setp.lt.u32 	%p14, %r24, 4;
	mov.f32 	%f51, %f58;
	@%p14 bra 	$L__BB0_21;
	and.b32  	%r51, %r24, 2147483644;
	neg.s32 	%r56, %r51;
	mov.f32 	%f51, %f58;
$L__BB0_12:
	mov.f64 	%fd30, 0d0000000000000000;
	@%p1 bra 	$L__BB0_14;
	cvt.f64.f32 	%fd8, %f58;
	add.f64 	%fd9, %fd8, %fd8;
	cvt.f64.f32 	%fd10, %f51;
	sub.f64 	%fd11, %fd9, %fd10;
	fma.rn.f64 	%fd12, %fd8, 0dBFC70A3D80000000, %fd11;
	cvt.rn.f32.f64 	%f45, %fd12;
	cvt.f64.f32 	%fd30, %f45;
$L__BB0_14:
	mov.f64 	%fd31, 0d0000000000000000;
	@%p1 bra 	$L__BB0_16;
	add.f64 	%fd14, %fd30, %fd30;
	cvt.f64.f32 	%fd15, %f58;
	sub.f64 	%fd16, %fd14, %fd15;
	fma.rn.f64 	%fd17, %fd30, 0dBFC70A3D80000000, %fd16;
	cvt.rn.f32.f64 	%f46, %fd17;
	cvt.f64.f32 	%fd31, %f46;
$L__BB0_16:
	mov.f32 	%f51, 0f00000000;
	@%p1 bra 	$L__BB0_18;
	add.f64 	%fd18, %fd31, %fd31;
	sub.f64 	%fd19, %fd18, %fd30;
	fma.rn.f64 	%fd20, %fd31, 0dBFC70A3D80000000, %fd19;
	cvt.rn.f32.f64 	%f51, %fd20;
$L__BB0_18:
	mov.f32 	%f58, 0f00000000;
	@%p1 bra 	$L__BB0_20;
	cvt.f64.f32 	%fd21, %f51;
	add.f64 	%fd22, %fd21, %fd21;
	sub.f64 	%fd23, %fd22, %fd31;
	fma.rn.f64 	%fd24, %fd21, 0dBFC70A3D80000000, %fd23;
	cvt.rn.f32.f64 	%f58, %fd24;
$L__BB0_20:
	add.s32 	%r56, %r56, 4;
	setp.ne.s32 	%p15, %r56, 0;
	@%p15 bra 	$L__BB0_12;
$L__BB0_21:
	setp.eq.s32 	%p16, %r16, 0;
	@%p16 bra 	$L__BB0_26;
	neg.s32 	%r57, %r16;
$L__BB0_23:
	.pragma "nounroll";
	mov.f32 	%f18, %f58;
	mov.f32 	%f58, 0f00000000;
	@%p1 bra 	$L__BB0_25;
	cvt.f64.f32 	%fd25, %f18;
	add.f64 	%fd26, %fd25, %fd25;
	cvt.f64.f32 	%fd27, %f51;
	sub.f64 	%fd28, %fd26, %fd27;
	fma.rn.f64 	%fd29, %fd25, 0dBFC70A3D80000000, %fd28;
	cvt.rn.f32.f64 	%f58, %fd29;
$L__BB0_25:
	add.s32 	%r57, %r57, 1;
	setp.ne.s32 	%p17, %r57, 0;
	mov.f32 	%f51, %f18;
	@%p17 bra 	$L__BB0_23;
$L__BB0_26:
	cvta.to.global.u64 	%rd19, %rd9;
	mul.wide.s32 	%rd20, %r1, 4;
	add.s64 	%rd21, %rd19, %rd20;
	st.global.f32 	[%rd21], %f58;
$L__BB0_27:
	ret;

}


// ===== COMPILED SASS (sm_100) =====

	.target	sm_100

	.elftype	@"ET_EXEC"


//--------------------- .note.nv.tkinfo           --------------------------
	.section	.note.nv.tkinfo,"",@"SHT_NOTE"
	.sectionflags	@"SHF_NOTE_NV_TKINFO"
	.tkinfo
        /*0018*/ 	.word	0x00000002
        /*0030*/ 	.string	""
        /*0030*/ 	.string	"ptxas"
        /*0030*/ 	.string	"Cuda compilation tools, release 13.0, V13.0.88"
        /*0030*/ 	.string	"Build cuda_13.0.r13.0/compiler.36424714_0"
        /*0030*/ 	.string	"-arch sm_100 -m 64 "



//--------------------- .note.nv.cuinfo           --------------------------
	.section	.note.nv.cuinfo,"",@"SHT_NOTE"
	.sectionflags	@"SHF_NOTE_NV_CUINFO"
        /*0018*/ 	.short	0x0002
        /*001a*/ 	.short	0x0064
        /*001c*/ 	.short	0x0082
	.zero		2


//--------------------- .nv.info                  --------------------------
	.section	.nv.info,"",@"SHT_CUDA_INFO"
	.align	4


	//----- nvinfo : EIATTR_REGCOUNT
	.align		4
        /*0000*/ 	.byte	0x04, 0x2f
        /*0002*/ 	.short	(.L_2 - .L_1)
	.align		4
.L_1:
        /*0004*/ 	.word	index@(_Z8runOnGPUPfii)
        /*0008*/ 	.word	0x00000010


	//----- nvinfo : EIATTR_FRAME_SIZE
	.align		4
.L_2:
        /*000c*/ 	.byte	0x04, 0x11
        /*000e*/ 	.short	(.L_4 - .L_3)
	.align		4
.L_3:
        /*0010*/ 	.word	index@($__internal_0_$__cuda_sm3x_div_rn_noftz_f32_slowpath)
        /*0014*/ 	.word	0x00000020


	//----- nvinfo : EIATTR_FRAME_SIZE
	.align		4
.L_4:
        /*0018*/ 	.byte	0x04, 0x11
        /*001a*/ 	.short	(.L_6 - .L_5)
	.align		4
.L_5:
        /*001c*/ 	.word	index@(_Z8runOnGPUPfii)
        /*0020*/ 	.word	0x00000020


	//----- nvinfo : EIATTR_MIN_STACK_SIZE
	.align		4
.L_6:
        /*0024*/ 	.byte	0x04, 0x12
        /*0026*/ 	.short	(.L_8 - .L_7)
	.align		4
.L_7:
        /*0028*/ 	.word	index@(_Z8runOnGPUPfii)
        /*002c*/ 	.word	0x00000020
.L_8:


//--------------------- .nv.compat                --------------------------
	.section	.nv.compat,"",@"SHT_CUDA_COMPAT_INFO"
	.align	4
        /*0000*/ 	.byte	0x02, 0x09, 0x00, 0x00, 0x02, 0x02, 0x01, 0x00, 0x02, 0x05, 0x05, 0x00, 0x03, 0x07, 0x01, 0x01
        /*0010*/ 	.byte	0x02, 0x03, 0x00, 0x00, 0x02, 0x06, 0x01, 0x00, 0x04, 0x0b, 0x08, 0x00, 0x01, 0x00, 0x00, 0x00
        /*0020*/ 	.byte	0x00, 0x00, 0x00, 0x00


//--------------------- .nv.info._Z8runOnGPUPfii  --------------------------
	.section	.nv.info._Z8runOnGPUPfii,"",@"SHT_CUDA_INFO"
	.sectionflags	@""
	.align	4


	//----- nvinfo : EIATTR_CUDA_API_VERSION
	.align		4
        /*0000*/ 	.byte	0x04, 0x37
        /*0002*/ 	.short	(.L_10 - .L_9)
.L_9:
        /*0004*/ 	.word	0x00000082


	//----- nvinfo : EIATTR_KPARAM_INFO
	.align		4
.L_10:
        /*0008*/ 	.byte	0x04, 0x17
        /*000a*/ 	.short	(.L_12 - .L_11)
.L_11:
        /*000c*/ 	.word	0x00000000
        /*0010*/ 	.short	0x0002
        /*0012*/ 	.short	0x000c
        /*0014*/ 	.byte	0x00, 0xf0, 0x11, 0x00


	//----- nvinfo : EIATTR_KPARAM_INFO
	.align		4
.L_12:
        /*0018*/ 	.byte	0x04, 0x17
        /*001a*/ 	.short	(.L_14 - .L_13)
.L_13:
        /*001c*/ 	.word	0x00000000
        /*0020*/ 	.short	0x0001
        /*0022*/ 	.short	0x0008
        /*0024*/ 	.byte	0x00, 0xf0, 0x11, 0x00


	//----- nvinfo : EIATTR_KPARAM_INFO
	.align		4
.L_14:
        /*0028*/ 	.byte	0x04, 0x17
        /*002a*/ 	.short	(.L_16 - .L_15)
.L_15:
        /*002c*/ 	.word	0x00000000
        /*0030*/ 	.short	0x0000
        /*0032*/ 	.short	0x0000
        /*0034*/ 	.byte	0x00, 0xf5, 0x21, 0x00


	//----- nvinfo : EIATTR_SPARSE_MMA_MASK
	.align		4
.L_16:
        /*0038*/ 	.byte	0x03, 0x50
        /*003a*/ 	.short	0x0000


	//----- nvinfo : EIATTR_MAXREG_COUNT
	.align		4
        /*003c*/ 	.byte	0x03, 0x1b
        /*003e*/ 	.short	0x00ff


	//----- nvinfo : EIATTR_MERCURY_ISA_VERSION
	.align		4
        /*0040*/ 	.byte	0x03, 0x5f
        /*0042*/ 	.short	0x0101


	//----- nvinfo : EIATTR_VRC_CTA_INIT_COUNT
	.align		4
        /*0044*/ 	.byte	0x02, 0x4a
	.zero		1
	.zero		1


	//----- nvinfo : EIATTR_EXIT_INSTR_OFFSETS
	.align		4
        /*0048*/ 	.byte	0x04, 0x1c
        /*004a*/ 	.short	(.L_18 - .L_17)


	//   ....[0]....
.L_17:
        /*004c*/ 	.word	0x00000660


	//   ....[1]....
        /*0050*/ 	.word	0x00000b40


	//----- nvinfo : EIATTR_CRS_STACK_SIZE
	.align		4
.L_18:
        /*0054*/ 	.byte	0x04, 0x1e
        /*0056*/ 	.short	(.L_20 - .L_19)
.L_19:
        /*0058*/ 	.word	0x00000000


	//----- nvinfo : EIATTR_CBANK_PARAM_SIZE
	.align		4
.L_20:
        /*005c*/ 	.byte	0x03, 0x19
        /*005e*/ 	.short	0x0010


	//----- nvinfo : EIATTR_PARAM_CBANK
	.align		4
        /*0060*/ 	.byte	0x04, 0x0a
        /*0062*/ 	.short	(.L_22 - .L_21)
	.align		4
.L_21:
        /*0064*/ 	.word	index@(.nv.constant0._Z8runOnGPUPfii)
        /*0068*/ 	.short	0x0380
        /*006a*/ 	.short	0x0010


	//----- nvinfo : EIATTR_SW_WAR
	.align		4
.L_22:
        /*006c*/ 	.byte	0x04, 0x36
        /*006e*/ 	.short	(.L_24 - .L_23)
.L_23:
        /*0070*/ 	.word	0x00000008
.L_24:


//--------------------- .nv.callgraph             --------------------------
	.section	.nv.callgraph,"",@"SHT_CUDA_CALLGRAPH"
	.align	4
	.sectionentsize	8
	.align		4
        /*0000*/ 	.word	0x00000000
	.align		4
        /*0004*/ 	.word	0xffffffff
	.align		4
        /*0008*/ 	.word	0x00000000
	.align		4
        /*000c*/ 	.word	0xfffffffe
	.align		4
        /*0010*/ 	.word	0x00000000
	.align		4
        /*0014*/ 	.word	0xfffffffd
	.align		4
        /*0018*/ 	.word	0x00000000
	.align		4
        /*001c*/ 	.word	0xfffffffc


//--------------------- .nv.constant4             --------------------------
	.section	.nv.constant4,"a",@progbits
	.align	8
	.align		8
.nv.constant4:
        /*0000*/ 	.dword	__cudart_i2opi_f


//--------------------- .text._Z8runOnGPUPfii     --------------------------
	.section	.text._Z8runOnGPUPfii,"ax",@progbits
	.align	128
        .global         _Z8runOnGPUPfii
        .type           _Z8runOnGPUPfii,@function
        .size           _Z8runOnGPUPfii,(.L_x_21 - _Z8runOnGPUPfii)
        .other          _Z8runOnGPUPfii,@"STO_CUDA_ENTRY STV_DEFAULT"
_Z8runOnGPUPfii:
.text._Z8runOnGPUPfii:
[----:B------:R-:W0:Y:S01]  /*0000*/  LDC R1, c[0x0][0x37c] ;  /* 0x0000df00ff017b82 */ /* 0x000e220000000800 */
[----:B------:R-:W1:Y:S01]  /*0010*/  LDCU UR4, c[0x0][0x388] ;  /* 0x00007100ff0477ac */ /* 0x000e620008000800 */
[----:B------:R-:W2:Y:S06]  /*0020*/  S2R R5, SR_TID.X ;  /* 0x0000000000057919 */ /* 0x000eac0000002100 */
[----:B------:R-:W3:Y:S01]  /*0030*/  S2UR UR5, SR_CTAID.X ;  /* 0x00000000000579c3 */ /* 0x000ee20000002500 */
[----:B------:R-:W-:Y:S01]  /*0040*/  BSSY.RECONVERGENT B0, `(.L_x_0) ;  /* 0x0000013000007945 */ /* 0x000fe20003800200 */
[----:B0-----:R-:W-:Y:S01]  /*0050*/  VIADD R1, R1, 0xffffffe0 ;  /* 0xffffffe001017836 */ /* 0x001fe20000000000 */
[----:B-1----:R-:W-:-:S06]  /*0060*/  UIADD3 UR4, UPT, UPT, UR4, -0x1, URZ ;  /* 0xffffffff04047890 */ /* 0x002fcc000fffe0ff */
[----:B------:R-:W-:Y:S01]  /*0070*/  I2FP.F32.S32 R3, UR4 ;  /* 0x0000000400037c45 */ /* 0x000fe20008201400 */
[----:B---3--:R-:W-:-:S03]  /*0080*/  USHF.L.U32 UR4, UR5, 0xa, URZ ;  /* 0x0000000a05047899 */ /* 0x008fc600080006ff */
[----:B------:R-:W0:Y:S03]  /*0090*/  MUFU.RCP R2, R3 ;  /* 0x0000000300027308 */ /* 0x000e260000001000 */
[----:B--2---:R-:W-:-:S04]  /*00a0*/  LOP3.LUT R5, R5, UR4, RZ, 0xfc, !PT ;  /* 0x0000000405057c12 */ /* 0x004fc8000f8efcff */
[----:B------:R-:W-:Y:S01]  /*00b0*/  I2FP.F32.S32 R0, R5 ;  /* 0x0000000500007245 */ /* 0x000fe20000201400 */
[----:B------:R-:W-:-:S03]  /*00c0*/  VIADD R5, R5, 0x1 ;  /* 0x0000000105057836 */ /* 0x000fc60000000000 */
[----:B------:R-:W1:Y:S01]  /*00d0*/  FCHK P0, R0, R3 ;  /* 0x0000000300007302 */ /* 0x000e620000000000 */
[----:B0-----:R-:W-:-:S04]  /*00e0*/  FFMA R7, -R3, R2, 1 ;  /* 0x3f80000003077423 */ /* 0x001fc80000000102 */
[----:B------:R-:W-:-:S04]  /*00f0*/  FFMA R7, R2, R7, R2 ;  /* 0x0000000702077223 */ /* 0x000fc80000000002 */
[----:B------:R-:W-:-:S04]  /*0100*/  FFMA R2, R0, R7, RZ ;  /* 0x0000000700027223 */ /* 0x000fc800000000ff */
[----:B------:R-:W-:-:S04]  /*0110*/  FFMA R4, -R3, R2, R0 ;  /* 0x0000000203047223 */ /* 0x000fc80000000100 */
[----:B------:R-:W-:Y:S01]  /*0120*/  FFMA R7, R7, R4, R2 ;  /* 0x0000000407077223 */ /* 0x000fe20000000002 */
[----:B-1----:R-:W-:Y:S06]  /*0130*/  @!P0 BRA `(.L_x_1) ;  /* 0x00000000000c8947 */ /* 0x002fec0003800000 */
[----:B------:R-:W-:-:S07]  /*0140*/  MOV R2, 0x160 ;  /* 0x0000016000027802 */ /* 0x000fce0000000f00 */
[----:B------:R-:W-:Y:S05]  /*0150*/  CALL.REL.NOINC `($__internal_0_$__cuda_sm3x_div_rn_noftz_f32_slowpath) ;  /* 0x00000008007c7944 */ /* 0x000fea0003c00000 */
[----:B------:R-:W-:-:S07]  /*0160*/  IMAD.MOV.U32 R7, RZ, RZ, R0 ;  /* 0x000000ffff077224 */ /* 0x000fce00078e0000 */
.L_x_1:
[----:B------:R-:W-:Y:S05]  /*0170*/  BSYNC.RECONVERGENT B0 ;  /* 0x0000000000007941 */ /* 0x000fea0003800200 */
.L_x_0:
[----:B------:R-:W-:Y:S01]  /*0180*/  FMUL R7, R7, 6.2831854820251464844 ;  /* 0x40c90fdb07077820 */ /* 0x000fe20000400000 */
[----:B------:R-:W0:Y:S01]  /*0190*/  LDCU.64 UR6, c[0x0][0x358] ;  /* 0x00006b00ff0677ac */ /* 0x000e220008000a00 */
[----:B------:R-:W-:Y:S02]  /*01a0*/  BSSY.RECONVERGENT B0, `(.L_x_2) ;  /* 0x0000040000007945 */ /* 0x000fe40003800200 */
[C---:B------:R-:W-:Y:S01]  /*01b0*/  FMUL R0, R7.reuse, 0.63661974668502807617 ;  /* 0x3f22f98307007820 */ /* 0x040fe20000400000 */
[----:B------:R-:W-:-:S05]  /*01c0*/  FSETP.GE.AND P0, PT, |R7|, 105615, PT ;  /* 0x47ce47800700780b */ /* 0x000fca0003f06200 */
[----:B------:R-:W1:Y:S02]  /*01d0*/  F2I.NTZ R0, R0 ;  /* 0x0000000000007305 */ /* 0x000e640000203100 */
[----:B-1----:R-:W-:-:S05]  /*01e0*/  I2FP.F32.S32 R2, R0 ;  /* 0x0000000000027245 */ /* 0x002fca0000201400 */
[----:B------:R-:W-:-:S04]  /*01f0*/  FFMA R3, R2, -1.5707962512969970703, R7 ;  /* 0xbfc90fda02037823 */ /* 0x000fc80000000007 */
[----:B------:R-:W-:-:S04]  /*0200*/  FFMA R3, R2, -7.5497894158615963534e-08, R3 ;  /* 0xb3a2216802037823 */ /* 0x000fc80000000003 */
[----:B------:R-:W-:Y:S01]  /*0210*/  FFMA R2, R2, -5.3903029534742383927e-15, R3 ;  /* 0xa7c234c502027823 */ /* 0x000fe20000000003 */
[----:B0-----:R-:W-:Y:S06]  /*0220*/  @!P0 BRA `(.L_x_3) ;  /* 0x0000000000dc8947 */ /* 0x001fec0003800000 */
[----:B------:R-:W-:-:S13]  /*0230*/  FSETP.NEU.AND P0, PT, |R7|, +INF , PT ;  /* 0x7f8000000700780b */ /* 0x000fda0003f0d200 */
[----:B------:R-:W-:Y:S01]  /*0240*/  @!P0 FMUL R2, RZ, R7 ;  /* 0x00000007ff028220 */ /* 0x000fe20000400000 */
[----:B------:R-:W-:Y:S01]  /*0250*/  @!P0 IMAD.MOV.U32 R0, RZ, RZ, RZ ;  /* 0x000000ffff008224 */ /* 0x000fe200078e00ff */
[----:B------:R-:W-:Y:S06]  /*0260*/  @!P0 BRA `(.L_x_3) ;  /* 0x0000000000cc8947 */ /* 0x000fec0003800000 */
[----:B------:R-:W-:Y:S01]  /*0270*/  IMAD.SHL.U32 R2, R7, 0x100, RZ ;  /* 0x0000010007027824 */ /* 0x000fe200078e00ff */
[----:B------:R-:W0:Y:S01]  /*0280*/  LDCU.64 UR8, c[0x4][URZ] ;  /* 0x01000000ff0877ac */ /* 0x000e220008000a00 */
[----:B------:R-:W-:Y:S02]  /*0290*/  IMAD.MOV.U32 R6, RZ, RZ, RZ ;  /* 0x000000ffff067224 */ /* 0x000fe400078e00ff */
[----:B------:R-:W-:Y:S01]  /*02a0*/  IMAD.MOV.U32 R0, RZ, RZ, R1 ;  /* 0x000000ffff007224 */ /* 0x000fe200078e0001 */
[----:B------:R-:W-:Y:S01]  /*02b0*/  LOP3.LUT R13, R2, 0x80000000, RZ, 0xfc, !PT ;  /* 0x80000000020d7812 */ /* 0x000fe200078efcff */
[----:B------:R-:W-:Y:S01]  /*02c0*/  UMOV UR5, URZ ;  /* 0x000000ff00057c82 */ /* 0x000fe20008000000 */
[----:B------:R-:W-:-:S05]  /*02d0*/  UMOV UR4, URZ ;  /* 0x000000ff00047c82 */ /* 0x000fca0008000000 */
.L_x_4:
[----:B0-----:R-:W-:Y:S02]  /*02e0*/  IMAD.U32 R8, RZ, RZ, UR8 ;  /* 0x00000008ff087e24 */ /* 0x001fe4000f8e00ff */
[----:B------:R-:W-:-:S05]  /*02f0*/  IMAD.U32 R9, RZ, RZ, UR9 ;  /* 0x00000009ff097e24 */ /* 0x000fca000f8e00ff */
[----:B------:R-:W2:Y:S01]  /*0300*/  LDG.E.CONSTANT R2, desc[UR6][R8.64] ;  /* 0x0000000608027981 */ /* 0x000ea2000c1e9900 */
[----:B------:R-:W-:Y:S02]  /*0310*/  UIADD3 UR8, UP0, UPT, UR8, 0x4, URZ ;  /* 0x0000000408087890 */ /* 0x000fe4000ff1e0ff */
[----:B------:R-:W-:Y:S02]  /*0320*/  UIADD3 UR4, UPT, UPT, UR4, 0x1, URZ ;  /* 0x0000000104047890 */ /* 0x000fe4000fffe0ff */
[----:B------:R-:W-:Y:S02]  /*0330*/  UIADD3.X UR9, UPT, UPT, URZ, UR9, URZ, UP0, !UPT ;  /* 0x00000009ff097290 */ /* 0x000fe400087fe4ff */
[----:B------:R-:W-:Y:S01]  /*0340*/  UISETP.NE.AND UP0, UPT, UR4, 0x6, UPT ;  /* 0x000000060400788c */ /* 0x000fe2000bf05270 */
[----:B--2---:R-:W-:-:S03]  /*0350*/  IMAD.WIDE.U32 R2, R2, R13, RZ ;  /* 0x0000000d02027225 */ /* 0x004fc600078e00ff */
[----:B------:R-:W-:-:S04]  /*0360*/  IADD3 R11, P0, PT, R2, R6, RZ ;  /* 0x00000006020b7210 */ /* 0x000fc80007f1e0ff */
[----:B------:R-:W-:Y:S01]  /*0370*/  IADD3.X R6, PT, PT, R3, UR5, RZ, P0, !PT ;  /* 0x0000000503067c10 */ /* 0x000fe200087fe4ff */
[----:B------:R0:W-:Y:S02]  /*0380*/  STL [R0], R11 ;  /* 0x0000000b00007387 */ /* 0x0001e40000100800 */
[----:B0-----:R-:W-:Y:S01]  /*0390*/  VIADD R0, R0, 0x4 ;  /* 0x0000000400007836 */ /* 0x001fe20000000000 */
[----:B------:R-:W-:Y:S06]  /*03a0*/  BRA.U UP0, `(.L_x_4) ;  /* 0xfffffffd00cc7547 */ /* 0x000fec000b83ffff */
[----:B------:R-:W-:Y:S01]  /*03b0*/  SHF.R.U32.HI R4, RZ, 0x17, R7 ;  /* 0x00000017ff047819 */ /* 0x000fe20000011607 */
[----:B------:R0:W-:Y:S03]  /*03c0*/  STL [R1+0x18], R6 ;  /* 0x0000180601007387 */ /* 0x0001e60000100800 */
[C---:B------:R-:W-:Y:S02]  /*03d0*/  LOP3.LUT R0, R4.reuse, 0xe0, RZ, 0xc0, !PT ;  /* 0x000000e004007812 */ /* 0x040fe400078ec0ff */
[----:B------:R-:W-:-:S03]  /*03e0*/  LOP3.LUT P0, RZ, R4, 0x1f, RZ, 0xc0, !PT ;  /* 0x0000001f04ff7812 */ /* 0x000fc6000780c0ff */
[----:B------:R-:W-:-:S05]  /*03f0*/  VIADD R0, R0, 0xffffff80 ;  /* 0xffffff8000007836 */ /* 0x000fca0000000000 */
[----:B------:R-:W-:-:S05]  /*0400*/  SHF.R.U32.HI R0, RZ, 0x5, R0 ;  /* 0x00000005ff007819 */ /* 0x000fca0000011600 */
[----:B------:R-:W-:-:S05]  /*0410*/  IMAD R10, R0, -0x4, R1 ;  /* 0xfffffffc000a7824 */ /* 0x000fca00078e0201 */
[----:B------:R-:W2:Y:S04]  /*0420*/  LDL R0, [R10+0x18] ;  /* 0x000018000a007983 */ /* 0x000ea80000100800 */
[----:B------:R-:W2:Y:S04]  /*0430*/  LDL R3, [R10+0x14] ;  /* 0x000014000a037983 */ /* 0x000ea80000100800 */
[----:B------:R-:W3:Y:S01]  /*0440*/  @P0 LDL R2, [R10+0x10] ;  /* 0x000010000a020983 */ /* 0x000ee20000100800 */
[----:B------:R-:W-:Y:S01]  /*0450*/  LOP3.LUT R4, R4, 0x1f, RZ, 0xc0, !PT ;  /* 0x0000001f04047812 */ /* 0x000fe200078ec0ff */
[----:B------:R-:W-:Y:S01]  /*0460*/  UMOV UR4, 0x54442d19 ;  /* 0x54442d1900047882 */ /* 0x000fe20000000000 */
[----:B------:R-:W-:-:S02]  /*0470*/  UMOV UR5, 0x3bf921fb ;  /* 0x3bf921fb00057882 */ /* 0x000fc40000000000 */
[-C--:B--2---:R-:W-:Y:S02]  /*0480*/  @P0 SHF.L.W.U32.HI R0, R3, R4.reuse, R0 ;  /* 0x0000000403000219 */ /* 0x084fe40000010e00 */
[----:B---3--:R-:W-:Y:S02]  /*0490*/  @P0 SHF.L.W.U32.HI R3, R2, R4, R3 ;  /* 0x0000000402030219 */ /* 0x008fe40000010e03 */
[----:B------:R-:W-:Y:S02]  /*04a0*/  ISETP.GE.AND P0, PT, R7, RZ, PT ;  /* 0x000000ff0700720c */ /* 0x000fe40003f06270 */
[C---:B------:R-:W-:Y:S01]  /*04b0*/  SHF.L.W.U32.HI R2, R3.reuse, 0x2, R0 ;  /* 0x0000000203027819 */ /* 0x040fe20000010e00 */
[----:B------:R-:W-:-:S03]  /*04c0*/  IMAD.SHL.U32 R3, R3, 0x4, RZ ;  /* 0x0000000403037824 */ /* 0x000fc600078e00ff */
[----:B------:R-:W-:Y:S02]  /*04d0*/  SHF.R.S32.HI R4, RZ, 0x1f, R2 ;  /* 0x0000001fff047819 */ /* 0x000fe40000011402 */
[----:B------:R-:W-:Y:S02]  /*04e0*/  LOP3.LUT R7, R2, R7, RZ, 0x3c, !PT ;  /* 0x0000000702077212 */ /* 0x000fe400078e3cff */
[C---:B------:R-:W-:Y:S02]  /*04f0*/  LOP3.LUT R8, R4.reuse, R3, RZ, 0x3c, !PT ;  /* 0x0000000304087212 */ /* 0x040fe400078e3cff */
[----:B------:R-:W-:Y:S02]  /*0500*/  LOP3.LUT R9, R4, R2, RZ, 0x3c, !PT ;  /* 0x0000000204097212 */ /* 0x000fe400078e3cff */
[----:B------:R-:W-:Y:S02]  /*0510*/  SHF.R.U32.HI R3, RZ, 0x1e, R0 ;  /* 0x0000001eff037819 */ /* 0x000fe40000011600 */
[----:B------:R-:W-:-:S02]  /*0520*/  ISETP.GE.AND P1, PT, R7, RZ, PT ;  /* 0x000000ff0700720c */ /* 0x000fc40003f26270 */
[----:B------:R-:W1:Y:S01]  /*0530*/  I2F.F64.S64 R8, R8 ;  /* 0x0000000800087312 */ /* 0x000e620000301c00 */
[----:B------:R-:W-:-:S05]  /*0540*/  LEA.HI R0, R2, R3, RZ, 0x1 ;  /* 0x0000000302007211 */ /* 0x000fca00078f08ff */
[----:B------:R-:W-:-:S04]  /*0550*/  IMAD.MOV R2, RZ, RZ, -R0 ;  /* 0x000000ffff027224 */ /* 0x000fc800078e0a00 */
[----:B------:R-:W-:Y:S01]  /*0560*/  @!P0 IMAD.MOV.U32 R0, RZ, RZ, R2 ;  /* 0x000000ffff008224 */ /* 0x000fe200078e0002 */
[----:B-1----:R-:W-:-:S10]  /*0570*/  DMUL R10, R8, UR4 ;  /* 0x00000004080a7c28 */ /* 0x002fd40008000000 */
[----:B------:R-:W1:Y:S02]  /*0580*/  F2F.F32.F64 R10, R10 ;  /* 0x0000000a000a7310 */ /* 0x000e640000301000 */
[----:B01----:R-:W-:-:S07]  /*0590*/  FSEL R2, -R10, R10, !P1 ;  /* 0x0000000a0a027208 */ /* 0x003fce0004800100 */
.L_x_3:
[----:B------:R-:W-:Y:S05]  /*05a0*/  BSYNC.RECONVERGENT B0 ;  /* 0x0000000000007941 */ /* 0x000fea0003800200 */
.L_x_2:
[----:B------:R-:W0:Y:S01]  /*05b0*/  LDCU UR8, c[0x0][0x388] ;  /* 0x00007100ff0877ac */ /* 0x000e220008000800 */
[----:B------:R-:W-:Y:S01]  /*05c0*/  LOP3.LUT R6, R0, 0x1, RZ, 0xc0, !PT ;  /* 0x0000000100067812 */ /* 0x000fe200078ec0ff */
[----:B------:R-:W-:Y:S02]  /*05d0*/  IMAD.MOV.U32 R4, RZ, RZ, 0x37cbac00 ;  /* 0x37cbac00ff047424 */ /* 0x000fe400078e00ff */
[----:B------:R-:W-:Y:S01]  /*05e0*/  FMUL R3, R2, R2 ;  /* 0x0000000202037220 */ /* 0x000fe20000400000 */
[----:B------:R-:W-:Y:S01]  /*05f0*/  IMAD.MOV.U32 R7, RZ, RZ, 0x3effffff ;  /* 0x3effffffff077424 */ /* 0x000fe200078e00ff */
[----:B------:R-:W-:Y:S01]  /*0600*/  ISETP.NE.U32.AND P0, PT, R6, 0x1, PT ;  /* 0x000000010600780c */ /* 0x000fe20003f05070 */
[----:B------:R-:W-:Y:S02]  /*0610*/  IMAD.MOV.U32 R6, RZ, RZ, 0x3d2aaabb ;  /* 0x3d2aaabbff067424 */ /* 0x000fe400078e00ff */
[----:B------:R-:W-:-:S03]  /*0620*/  FFMA R4, R3, R4, -0.0013887860113754868507 ;  /* 0xbab607ed03047423 */ /* 0x000fc60000000004 */
[----:B------:R-:W-:Y:S02]  /*0630*/  FSEL R6, R6, 0.0083327032625675201416, !P0 ;  /* 0x3c0885e406067808 */ /* 0x000fe40004000000 */
[----:B------:R-:W-:Y:S02]  /*0640*/  FSEL R4, R4, -0.00019574658654164522886, !P0 ;  /* 0xb94d415304047808 */ /* 0x000fe40004000000 */
[----:B0-----:R-:W-:-:S13]  /*0650*/  ISETP.GT.AND P1, PT, R5, UR8, PT ;  /* 0x0000000805007c0c */ /* 0x001fda000bf24270 */
[----:B------:R-:W-:Y:S05]  /*0660*/  @P1 EXIT ;  /* 0x000000000000194d */ /* 0x000fea0003800000 */
[----:B------:R-:W0:Y:S01]  /*0670*/  LDCU UR5, c[0x0][0x38c] ;  /* 0x00007180ff0577ac */ /* 0x000e220008000800 */
[----:B------:R-:W-:Y:S01]  /*0680*/  LOP3.LUT P1, RZ, R0, 0x2, RZ, 0xc0, !PT ;  /* 0x0000000200ff7812 */ /* 0x000fe2000782c0ff */
[----:B------:R-:W-:Y:S01]  /*0690*/  FFMA R4, R3, R4, R6 ;  /* 0x0000000403047223 */ /* 0x000fe20000000006 */
[----:B------:R-:W-:Y:S02]  /*06a0*/  FSEL R7, -R7, -0.16666662693023681641, !P0 ;  /* 0xbe2aaaa807077808 */ /* 0x000fe40004000100 */
[----:B------:R-:W-:-:S03]  /*06b0*/  FSEL R0, R2, 1, P0 ;  /* 0x3f80000002007808 */ /* 0x000fc60000000000 */
[C---:B------:R-:W-:Y:S02]  /*06c0*/  FFMA R4, R3.reuse, R4, R7 ;  /* 0x0000000403047223 */ /* 0x040fe40000000007 */
[----:B------:R-:W-:-:S04]  /*06d0*/  FFMA R3, R3, R0, RZ ;  /* 0x0000000003037223 */ /* 0x000fc800000000ff */
[----:B------:R-:W-:Y:S01]  /*06e0*/  FFMA R0, R3, R4, R0 ;  /* 0x0000000403007223 */ /* 0x000fe20000000000 */
[----:B0-----:R-:W-:-:S03]  /*06f0*/  UISETP.GE.AND UP0, UPT, UR5, 0x1, UPT ;  /* 0x000000010500788c */ /* 0x001fc6000bf06270 */
[----:B------:R-:W-:-:S06]  /*0700*/  @P1 FADD R0, RZ, -R0 ;  /* 0x80000000ff001221 */ /* 0x000fcc0000000000 */
[----:B------:R-:W-:Y:S05]  /*0710*/  BRA.U !UP0, `(.L_x_5) ;  /* 0x0000000108fc7547 */ /* 0x000fea000b800000 */
[----:B------:R-:W-:Y:S01]  /*0720*/  UISETP.GE.U32.AND UP1, UPT, UR5, 0x4, UPT ;  /* 0x000000040500788c */ /* 0x000fe2000bf26070 */
[C---:B------:R-:W-:Y:S01]  /*0730*/  ISETP.NE.AND P0, PT, R5.reuse, UR8, PT ;  /* 0x0000000805007c0c */ /* 0x040fe2000bf05270 */
[----:B------:R-:W-:Y:S01]  /*0740*/  ULOP3.LUT UR4, UR5, 0x3, URZ, 0xc0, !UPT ;  /* 0x0000000305047892 */ /* 0x000fe2000f8ec0ff */
[----:B------:R-:W-:Y:S02]  /*0750*/  IMAD.MOV.U32 R4, RZ, RZ, R0 ;  /* 0x000000ffff047224 */ /* 0x000fe400078e0000 */
[----:B------:R-:W-:Y:S01]  /*0760*/  ISETP.EQ.OR P0, PT, R5, 0x1, !P0 ;  /* 0x000000010500780c */ /* 0x000fe20004702670 */
[----:B------:R-:W-:-:S03]  /*0770*/  UISETP.NE.AND UP0, UPT, UR4, URZ, UPT ;  /* 0x000000ff0400728c */ /* 0x000fc6000bf05270 */
[----:B------:R-:W-:Y:S09]  /*0780*/  BRA.U !UP1, `(.L_x_6) ;  /* 0x0000000109a07547 */ /* 0x000ff2000b800000 */
[----:B------:R-:W-:Y:S01]  /*0790*/  ULOP3.LUT UR5, UR5, 0x7ffffffc, URZ, 0xc0, !UPT ;  /* 0x7ffffffc05057892 */ /* 0x000fe2000f8ec0ff */
[----:B------:R-:W-:-:S03]  /*07a0*/  IMAD.MOV.U32 R4, RZ, RZ, R0 ;  /* 0x000000ffff047224 */ /* 0x000fc600078e0000 */
[----:B------:R-:W-:-:S12]  /*07b0*/  UIADD3 UR5, UPT, UPT, -UR5, URZ, URZ ;  /* 0x000000ff05057290 */ /* 0x000fd8000fffe1ff */
.L_x_7:
[----:B01----:R-:W0:Y:S01]  /*07c0*/  @!P0 F2F.F64.F32 R2, R0 ;  /* 0x0000000000028310 */ /* 0x003e220000201800 */
[----:B------:R-:W-:-:S04]  /*07d0*/  UIADD3 UR5, UPT, UPT, UR5, 0x4, URZ ;  /* 0x0000000405057890 */ /* 0x000fc8000fffe0ff */
[----:B------:R-:W-:-:S03]  /*07e0*/  UISETP.NE.AND UP1, UPT, UR5, URZ, UPT ;  /* 0x000000ff0500728c */ /* 0x000fc6000bf25270 */
[----:B------:R1:W2:Y:S01]  /*07f0*/  @!P0 F2F.F64.F32 R8, R4 ;  /* 0x0000000400088310 */ /* 0x0002a20000201800 */
[----:B0-----:R-:W-:-:S07]  /*0800*/  @!P0 DADD R6, R2, R2 ;  /* 0x0000000002068229 */ /* 0x001fce0000000002 */
[----:B------:R0:W-:Y:S01]  /*0810*/  @!P0 F2F.F64.F32 R10, R0 ;  /* 0x00000000000a8310 */ /* 0x0001e20000201800 */
[----:B-1----:R-:W-:Y:S01]  /*0820*/  IMAD.MOV.U32 R4, RZ, RZ, RZ ;  /* 0x000000ffff047224 */ /* 0x002fe200078e00ff */
[----:B--2---:R-:W-:Y:S01]  /*0830*/  @!P0 DADD R6, R6, -R8 ;  /* 0x0000000006068229 */ /* 0x004fe20000000808 */
[----:B0-----:R-:W-:Y:S02]  /*0840*/  IMAD.MOV.U32 R0, RZ, RZ, RZ ;  /* 0x000000ffff007224 */ /* 0x001fe400078e00ff */
[----:B------:R-:W-:Y:S02]  /*0850*/  @!P0 IMAD.MOV.U32 R8, RZ, RZ, -0x80000000 ;  /* 0x80000000ff088424 */ /* 0x000fe400078e00ff */
[----:B------:R-:W-:-:S06]  /*0860*/  @!P0 IMAD.MOV.U32 R9, RZ, RZ, 0x3fc70a3d ;  /* 0x3fc70a3dff098424 */ /* 0x000fcc00078e00ff */
[----:B------:R-:W-:Y:S01]  /*0870*/  @!P0 DFMA R6, R2, -R8, R6 ;  /* 0x800000080206822b */ /* 0x000fe20000000006 */
[----:B------:R-:W-:-:S05]  /*0880*/  CS2R R2, SRZ ;  /* 0x0000000000027805 */ /* 0x000fca000001ff00 */
[----:B------:R-:W0:Y:S08]  /*0890*/  @!P0 F2F.F32.F64 R12, R6 ;  /* 0x00000006000c8310 */ /* 0x000e300000301000 */
[----:B0-----:R-:W0:Y:S02]  /*08a0*/  @!P0 F2F.F64.F32 R2, R12 ;  /* 0x0000000c00028310 */ /* 0x001e240000201800 */
[----:B0-----:R-:W-:-:S08]  /*08b0*/  @!P0 DADD R8, R2, R2 ;  /* 0x0000000002088229 */ /* 0x001fd00000000002 */
[----:B------:R-:W-:Y:S01]  /*08c0*/  @!P0 DADD R8, -R10, R8 ;  /* 0x000000000a088229 */ /* 0x000fe20000000108 */
[----:B------:R-:W-:Y:S02]  /*08d0*/  @!P0 IMAD.MOV.U32 R10, RZ, RZ, -0x80000000 ;  /* 0x80000000ff0a8424 */ /* 0x000fe400078e00ff */
[----:B------:R-:W-:-:S06]  /*08e0*/  @!P0 IMAD.MOV.U32 R11, RZ, RZ, 0x3fc70a3d ;  /* 0x3fc70a3dff0b8424 */ /* 0x000fcc00078e00ff */
[----:B------:R-:W-:Y:S01]  /*08f0*/  @!P0 DFMA R10, R2, -R10, R8 ;  /* 0x8000000a020a822b */ /* 0x000fe20000000008 */
[----:B------:R-:W-:-:S09]  /*0900*/  CS2R R8, SRZ ;  /* 0x0000000000087805 */ /* 0x000fd2000001ff00 */
[----:B------:R-:W0:Y:S08]  /*0910*/  @!P0 F2F.F32.F64 R10, R10 ;  /* 0x0000000a000a8310 */ /* 0x000e300000301000 */
[----:B0-----:R-:W0:Y:S02]  /*0920*/  @!P0 F2F.F64.F32 R8, R10 ;  /* 0x0000000a00088310 */ /* 0x001e240000201800 */
[----:B0-----:R-:W-:-:S08]  /*0930*/  @!P0 DADD R6, R8, R8 ;  /* 0x0000000008068229 */ /* 0x001fd00000000008 */
[----:B------:R-:W-:Y:S01]  /*0940*/  @!P0 DADD R6, R6, -R2 ;  /* 0x0000000006068229 */ /* 0x000fe20000000802 */
[----:B------:R-:W-:Y:S02]  /*0950*/  @!P0 IMAD.MOV.U32 R2, RZ, RZ, -0x80000000 ;  /* 0x80000000ff028424 */ /* 0x000fe400078e00ff */
[----:B------:R-:W-:-:S06]  /*0960*/  @!P0 IMAD.MOV.U32 R3, RZ, RZ, 0x3fc70a3d ;  /* 0x3fc70a3dff038424 */ /* 0x000fcc00078e00ff */
[----:B------:R-:W-:-:S06]  /*0970*/  @!P0 DFMA R6, R8, -R2, R6 ;  /* 0x800000020806822b */ /* 0x000fcc0000000006 */
[----:B------:R-:W0:Y:S08]  /*0980*/  @!P0 F2F.F32.F64 R4, R6 ;  /* 0x0000000600048310 */ /* 0x000e300000301000 */
[----:B0-----:R-:W0:Y:S02]  /*0990*/  @!P0 F2F.F64.F32 R2, R4 ;  /* 0x0000000400028310 */ /* 0x001e240000201800 */
[----:B0-----:R-:W-:-:S08]  /*09a0*/  @!P0 DADD R12, R2, R2 ;  /* 0x00000000020c8229 */ /* 0x001fd00000000002 */
[----:B------:R-:W-:Y:S01]  /*09b0*/  @!P0 DADD R12, R12, -R8 ;  /* 0x000000000c0c8229 */ /* 0x000fe20000000808 */
[----:B------:R-:W-:Y:S01]  /*09c0*/  @!P0 MOV R8, 0x80000000 ;  /* 0x8000000000088802 */ /* 0x000fe20000000f00 */
[----:B------:R-:W-:-:S06]  /*09d0*/  @!P0 IMAD.MOV.U32 R9, RZ, RZ, 0x3fc70a3d ;  /* 0x3fc70a3dff098424 */ /* 0x000fcc00078e00ff */
[----:B------:R-:W-:-:S06]  /*09e0*/  @!P0 DFMA R12, R2, -R8, R12 ;  /* 0x80000008020c822b */ /* 0x000fcc000000000c */
[----:B------:R0:W1:Y:S01]  /*09f0*/  @!P0 F2F.F32.F64 R0, R12 ;  /* 0x0000000c00008310 */ /* 0x0000620000301000 */
[----:B------:R-:W-:Y:S05]  /*0a00*/  BRA.U UP1, `(.L_x_7) ;  /* 0xfffffffd016c7547 */ /* 0x000fea000b83ffff */
.L_x_6:
[----:B------:R-:W-:Y:S05]  /*0a10*/  BRA.U !UP0, `(.L_x_5) ;  /* 0x00000001083c7547 */ /* 0x000fea000b800000 */
[----:B------:R-:W-:-:S12]  /*0a20*/  UIADD3 UR4, UPT, UPT, -UR4, URZ, URZ ;  /* 0x000000ff04047290 */ /* 0x000fd8000fffe1ff */
.L_x_8:
[----:B-1-3--:R-:W-:Y:S01]  /*0a30*/  IMAD.MOV.U32 R10, RZ, RZ, R0 ;  /* 0x000000ffff0a7224 */ /* 0x00afe200078e0000 */
[----:B------:R1:W-:Y:S01]  /*0a40*/  @!P0 F2F.F64.F32 R8, R4 ;  /* 0x0000000400088310 */ /* 0x0003e20000201800 */
[----:B------:R-:W-:Y:S01]  /*0a50*/  IMAD.MOV.U32 R0, RZ, RZ, RZ ;  /* 0x000000ffff007224 */ /* 0x000fe200078e00ff */
[----:B------:R-:W-:-:S04]  /*0a60*/  UIADD3 UR4, UPT, UPT, UR4, 0x1, URZ ;  /* 0x0000000104047890 */ /* 0x000fc8000fffe0ff */
[----:B------:R-:W-:Y:S02]  /*0a70*/  UISETP.NE.AND UP0, UPT, UR4, URZ, UPT ;  /* 0x000000ff0400728c */ /* 0x000fe4000bf05270 */
[----:B--2---:R-:W2:Y:S01]  /*0a80*/  @!P0 F2F.F64.F32 R2, R10 ;  /* 0x0000000a00028310 */ /* 0x004ea20000201800 */
[----:B-1----:R-:W-:Y:S01]  /*0a90*/  IMAD.MOV.U32 R4, RZ, RZ, R10 ;  /* 0x000000ffff047224 */ /* 0x002fe200078e000a */
[----:B--2---:R-:W-:-:S08]  /*0aa0*/  @!P0 DADD R6, R2, R2 ;  /* 0x0000000002068229 */ /* 0x004fd00000000002 */
[----:B------:R-:W-:Y:S01]  /*0ab0*/  @!P0 DADD R6, R6, -R8 ;  /* 0x0000000006068229 */ /* 0x000fe20000000808 */
[----:B------:R-:W-:Y:S02]  /*0ac0*/  @!P0 IMAD.MOV.U32 R8, RZ, RZ, -0x80000000 ;  /* 0x80000000ff088424 */ /* 0x000fe400078e00ff */
[----:B------:R-:W-:-:S06]  /*0ad0*/  @!P0 IMAD.MOV.U32 R9, RZ, RZ, 0x3fc70a3d ;  /* 0x3fc70a3dff098424 */ /* 0x000fcc00078e00ff */
[----:B------:R-:W-:-:S06]  /*0ae0*/  @!P0 DFMA R6, R2, -R8, R6 ;  /* 0x800000080206822b */ /* 0x000fcc0000000006 */
[----:B------:R2:W3:Y:S01]  /*0af0*/  @!P0 F2F.F32.F64 R0, R6 ;  /* 0x0000000600008310 */ /* 0x0004e20000301000 */
[----:B------:R-:W-:Y:S05]  /*0b00*/  BRA.U UP0, `(.L_x_8) ;  /* 0xfffffffd00c87547 */ /* 0x000fea000b83ffff */
.L_x_5:
[----:B------:R-:W4:Y:S02]  /*0b10*/  LDC.64 R2, c[0x0][0x380] ;  /* 0x0000e000ff027b82 */ /* 0x000f240000000a00 */
[----:B----4-:R-:W-:-:S05]  /*0b20*/  IMAD.WIDE R2, R5, 0x4, R2 ;  /* 0x0000000405027825 */ /* 0x010fca00078e0202 */
[----:B-1-3--:R-:W-:Y:S01]  /*0b30*/  STG.E desc[UR6][R2.64], R0 ;  /* 0x0000000002007986 */ /* 0x00afe2000c101906 */
[----:B------:R-:W-:Y:S05]  /*0b40*/  EXIT ;  /* 0x000000000000794d */ /* 0x000fea0003800000 */
        .weak           $__internal_0_$__cuda_sm3x_div_rn_noftz_f32_slowpath
        .type           $__internal_0_$__cuda_sm3x_div_rn_noftz_f32_slowpath,@function
        .size           $__internal_0_$__cuda_sm3x_div_rn_noftz_f32_slowpath,(.L_x_21 - $__internal_0_$__cuda_sm3x_div_rn_noftz_f32_slowpath)
$__internal_0_$__cuda_sm3x_div_rn_noftz_f32_slowpath:
[--C-:B------:R-:W-:Y:S01]  /*0b50*/  SHF.R.U32.HI R6, RZ, 0x17, R3.reuse ;  /* 0x00000017ff067819 */ /* 0x100fe20000011603 */
[----:B------:R-:W-:Y:S01]  /*0b60*/  BSSY.RECONVERGENT B1, `(.L_x_9) ;  /* 0x0000064000017945 */ /* 0x000fe20003800200 */
[--C-:B------:R-:W-:Y:S01]  /*0b70*/  SHF.R.U32.HI R4, RZ, 0x17, R0.reuse ;  /* 0x00000017ff047819 */ /* 0x100fe20000011600 */
[----:B------:R-:W-:Y:S01]  /*0b80*/  IMAD.MOV.U32 R7, RZ, RZ, R0 ;  /* 0x000000ffff077224 */ /* 0x000fe200078e0000 */
[----:B------:R-:W-:Y:S01]  /*0b90*/  LOP3.LUT R6, R6, 0xff, RZ, 0xc0, !PT ;  /* 0x000000ff06067812 */ /* 0x000fe200078ec0ff */
[----:B------:R-:W-:Y:S01]  /*0ba0*/  IMAD.MOV.U32 R8, RZ, RZ, R3 ;  /* 0x000000ffff087224 */ /* 0x000fe200078e0003 */
[----:B------:R-:W-:-:S03]  /*0bb0*/  LOP3.LUT R4, R4, 0xff, RZ, 0xc0, !PT ;  /* 0x000000ff04047812 */ /* 0x000fc600078ec0ff */
[----:B------:R-:W-:Y:S02]  /*0bc0*/  VIADD R11, R6, 0xffffffff ;  /* 0xffffffff060b7836 */ /* 0x000fe40000000000 */
[----:B------:R-:W-:-:S03]  /*0bd0*/  VIADD R10, R4, 0xffffffff ;  /* 0xffffffff040a7836 */ /* 0x000fc60000000000 */
[----:B------:R-:W-:-:S04]  /*0be0*/  ISETP.GT.U32.AND P0, PT, R11, 0xfd, PT ;  /* 0x000000fd0b00780c */ /* 0x000fc80003f04070 */
[----:B------:R-:W-:-:S13]  /*0bf0*/  ISETP.GT.U32.OR P0, PT, R10, 0xfd, P0 ;  /* 0x000000fd0a00780c */ /* 0x000fda0000704470 */
[----:B------:R-:W-:Y:S01]  /*0c00*/  @!P0 IMAD.MOV.U32 R9, RZ, RZ, RZ ;  /* 0x000000ffff098224 */ /* 0x000fe200078e00ff */
[----:B------:R-:W-:Y:S06]  /*0c10*/  @!P0 BRA `(.L_x_10) ;  /* 0x00000000005c8947 */ /* 0x000fec0003800000 */
[----:B------:R-:W-:Y:S02]  /*0c20*/  FSETP.GTU.FTZ.AND P0, PT, |R0|, +INF , PT ;  /* 0x7f8000000000780b */ /* 0x000fe40003f1c200 */
[----:B------:R-:W-:-:S04]  /*0c30*/  FSETP.GTU.FTZ.AND P1, PT, |R3|, +INF , PT ;  /* 0x7f8000000300780b */ /* 0x000fc80003f3c200 */
[----:B------:R-:W-:-:S13]  /*0c40*/  PLOP3.LUT P0, PT, P0, P1, PT, 0xf8, 0x8f ;  /* 0x00000000008f781c */ /* 0x000fda0000703f70 */
[----:B------:R-:W-:Y:S05]  /*0c50*/  @P0 BRA `(.L_x_11) ;  /* 0x00000004004c0947 */ /* 0x000fea0003800000 */
[----:B------:R-:W-:-:S13]  /*0c60*/  LOP3.LUT P0, RZ, R8, 0x7fffffff, R7, 0xc8, !PT ;  /* 0x7fffffff08ff7812 */ /* 0x000fda000780c807 */
[----:B------:R-:W-:Y:S05]  /*0c70*/  @!P0 BRA `(.L_x_12) ;  /* 0x00000004003c8947 */ /* 0x000fea0003800000 */
[C---:B------:R-:W-:Y:S02]  /*0c80*/  FSETP.NEU.FTZ.AND P2, PT, |R0|.reuse, +INF , PT ;  /* 0x7f8000000000780b */ /* 0x040fe40003f5d200 */
[----:B------:R-:W-:Y:S02]  /*0c90*/  FSETP.NEU.FTZ.AND P1, PT, |R3|, +INF , PT ;  /* 0x7f8000000300780b */ /* 0x000fe40003f3d200 */
[----:B------:R-:W-:-:S11]  /*0ca0*/  FSETP.NEU.FTZ.AND P0, PT, |R0|, +INF , PT ;  /* 0x7f8000000000780b */ /* 0x000fd60003f1d200 */
[----:B------:R-:W-:Y:S05]  /*0cb0*/  @!P1 BRA !P2, `(.L_x_12) ;  /* 0x00000004002c9947 */ /* 0x000fea0005000000 */
[----:B------:R-:W-:-:S04]  /*0cc0*/  LOP3.LUT P2, RZ, R7, 0x7fffffff, RZ, 0xc0, !PT ;  /* 0x7fffffff07ff7812 */ /* 0x000fc8000784c0ff */
[----:B------:R-:W-:-:S13]  /*0cd0*/  PLOP3.LUT P1, PT, P1, P2, PT, 0x2f, 0xf2 ;  /* 0x0000000000f2781c */ /* 0x000fda0000f24577 */
[----:B------:R-:W-:Y:S05]  /*0ce0*/  @P1 BRA `(.L_x_13) ;  /* 0x0000000400181947 */ /* 0x000fea0003800000 */
[----:B------:R-:W-:-:S04]  /*0cf0*/  LOP3.LUT P1, RZ, R8, 0x7fffffff, RZ, 0xc0, !PT ;  /* 0x7fffffff08ff7812 */ /* 0x000fc8000782c0ff */
[----:B------:R-:W-:-:S13]  /*0d00*/  PLOP3.LUT P0, PT, P0, P1, PT, 0x2f, 0xf2 ;  /* 0x0000000000f2781c */ /* 0x000fda0000702577 */
[----:B------:R-:W-:Y:S05]  /*0d10*/  @P0 BRA `(.L_x_14) ;  /* 0x0000000400000947 */ /* 0x000fea0003800000 */
[----:B------:R-:W-:Y:S02]  /*0d20*/  ISETP.GE.AND P0, PT, R10, RZ, PT ;  /* 0x000000ff0a00720c */ /* 0x000fe40003f06270 */
[----:B------:R-:W-:-:S11]  /*0d30*/  ISETP.GE.AND P1, PT, R11, RZ, PT ;  /* 0x000000ff0b00720c */ /* 0x000fd60003f26270 */
[----:B------:R-:W-:Y:S01]  /*0d40*/  @P0 IMAD.MOV.U32 R9, RZ, RZ, RZ ;  /* 0x000000ffff090224 */ /* 0x000fe200078e00ff */
[----:B------:R-:W-:Y:S01]  /*0d50*/  @!P0 MOV R9, 0xffffffc0 ;  /* 0xffffffc000098802 */ /* 0x000fe20000000f00 */
[----:B------:R-:W-:Y:S01]  /*0d60*/  @!P0 FFMA R7, R0, 1.84467440737095516160e+19, RZ ;  /* 0x5f80000000078823 */ /* 0x000fe200000000ff */
[----:B------:R-:W-:-:S03]  /*0d70*/  @!P1 FFMA R8, R3, 1.84467440737095516160e+19, RZ ;  /* 0x5f80000003089823 */ /* 0x000fc600000000ff */
[----:B------:R-:W-:-:S07]  /*0d80*/  @!P1 VIADD R9, R9, 0x40 ;  /* 0x0000004009099836 */ /* 0x000fce0000000000 */
.L_x_10:
[----:B------:R-:W-:Y:S01]  /*0d90*/  LEA R3, R6, 0xc0800000, 0x17 ;  /* 0xc080000006037811 */ /* 0x000fe200078eb8ff */
[----:B------:R-:W-:Y:S01]  /*0da0*/  VIADD R4, R4, 0xffffff81 ;  /* 0xffffff8104047836 */ /* 0x000fe20000000000 */
[----:B------:R-:W-:Y:S03]  /*0db0*/  BSSY.RECONVERGENT B2, `(.L_x_15) ;  /* 0x0000035000027945 */ /* 0x000fe60003800200 */
[----:B------:R-:W-:Y:S02]  /*0dc0*/  IMAD.IADD R3, R8, 0x1, -R3 ;  /* 0x0000000108037824 */ /* 0x000fe400078e0a03 */
[C---:B------:R-:W-:Y:S01]  /*0dd0*/  IMAD R0, R4.reuse, -0x800000, R7 ;  /* 0xff80000004007824 */ /* 0x040fe200078e0207 */
[----:B------:R-:W-:Y:S01]  /*0de0*/  IADD3 R4, PT, PT, R4, 0x7f, -R6 ;  /* 0x0000007f04047810 */ /* 0x000fe20007ffe806 */
[----:B------:R-:W0:Y:S01]  /*0df0*/  MUFU.RCP R8, R3 ;  /* 0x0000000300087308 */ /* 0x000e220000001000 */
[----:B------:R-:W-:-:S03]  /*0e00*/  FADD.FTZ R11, -R3, -RZ ;  /* 0x800000ff030b7221 */ /* 0x000fc60000010100 */
[----:B------:R-:W-:Y:S02]  /*0e10*/  IMAD.IADD R4, R4, 0x1, R9 ;  /* 0x0000000104047824 */ /* 0x000fe400078e0209 */
[----:B0-----:R-:W-:-:S04]  /*0e20*/  FFMA R13, R8, R11, 1 ;  /* 0x3f800000080d7423 */ /* 0x001fc8000000000b */
[----:B------:R-:W-:-:S04]  /*0e30*/  FFMA R10, R8, R13, R8 ;  /* 0x0000000d080a7223 */ /* 0x000fc80000000008 */
[----:B------:R-:W-:-:S04]  /*0e40*/  FFMA R7, R0, R10, RZ ;  /* 0x0000000a00077223 */ /* 0x000fc800000000ff */
[----:B------:R-:W-:-:S04]  /*0e50*/  FFMA R8, R11, R7, R0 ;  /* 0x000000070b087223 */ /* 0x000fc80000000000 */
[----:B------:R-:W-:-:S04]  /*0e60*/  FFMA R7, R10, R8, R7 ;  /* 0x000000080a077223 */ /* 0x000fc80000000007 */
[----:B------:R-:W-:-:S04]  /*0e70*/  FFMA R8, R11, R7, R0 ;  /* 0x000000070b087223 */ /* 0x000fc80000000000 */
[----:B------:R-:W-:-:S05]  /*0e80*/  FFMA R0, R10, R8, R7 ;  /* 0x000000080a007223 */ /* 0x000fca0000000007 */
[----:B------:R-:W-:-:S04]  /*0e90*/  SHF.R.U32.HI R3, RZ, 0x17, R0 ;  /* 0x00000017ff037819 */ /* 0x000fc80000011600 */
[----:B------:R-:W-:-:S05]  /*0ea0*/  LOP3.LUT R3, R3, 0xff, RZ, 0xc0, !PT ;  /* 0x000000ff03037812 */ /* 0x000fca00078ec0ff */
[----:B------:R-:W-:-:S04]  /*0eb0*/  IMAD.IADD R9, R3, 0x1, R4 ;  /* 0x0000000103097824 */ /* 0x000fc800078e0204 */
[----:B------:R-:W-:-:S05]  /*0ec0*/  VIADD R3, R9, 0xffffffff ;  /* 0xffffffff09037836 */ /* 0x000fca0000000000 */
[----:B------:R-:W-:-:S13]  /*0ed0*/  ISETP.GE.U32.AND P0, PT, R3, 0xfe, PT ;  /* 0x000000fe0300780c */ /* 0x000fda0003f06070 */
[----:B------:R-:W-:Y:S05]  /*0ee0*/  @!P0 BRA `(.L_x_16) ;  /* 0x0000000000808947 */ /* 0x000fea0003800000 */
[----:B------:R-:W-:-:S13]  /*0ef0*/  ISETP.GT.AND P0, PT, R9, 0xfe, PT ;  /* 0x000000fe0900780c */ /* 0x000fda0003f04270 */
[----:B------:R-:W-:Y:S05]  /*0f00*/  @P0 BRA `(.L_x_17) ;  /* 0x00000000006c0947 */ /* 0x000fea0003800000 */
[----:B------:R-:W-:-:S13]  /*0f10*/  ISETP.GE.AND P0, PT, R9, 0x1, PT ;  /* 0x000000010900780c */ /* 0x000fda0003f06270 */
[----:B------:R-:W-:Y:S05]  /*0f20*/  @P0 BRA `(.L_x_18) ;  /* 0x0000000000740947 */ /* 0x000fea0003800000 */
[----:B------:R-:W-:Y:S02]  /*0f30*/  ISETP.GE.AND P0, PT, R9, -0x18, PT ;  /* 0xffffffe80900780c */ /* 0x000fe40003f06270 */
[----:B------:R-:W-:-:S11]  /*0f40*/  LOP3.LUT R0, R0, 0x80000000, RZ, 0xc0, !PT ;  /* 0x8000000000007812 */ /* 0x000fd600078ec0ff */
[----:B------:R-:W-:Y:S05]  /*0f50*/  @!P0 BRA `(.L_x_18) ;  /* 0x0000000000688947 */ /* 0x000fea0003800000 */
[CCC-:B------:R-:W-:Y:S01]  /*0f60*/  FFMA.RZ R3, R10.reuse, R8.reuse, R7.reuse ;  /* 0x000000080a037223 */ /* 0x1c0fe2000000c007 */
[CCC-:B------:R-:W-:Y:S01]  /*0f70*/  FFMA.RM R4, R10.reuse, R8.reuse, R7.reuse ;  /* 0x000000080a047223 */ /* 0x1c0fe20000004007 */
[C---:B------:R-:W-:Y:S02]  /*0f80*/  ISETP.NE.AND P2, PT, R9.reuse, RZ, PT ;  /* 0x000000ff0900720c */ /* 0x040fe40003f45270 */
[----:B------:R-:W-:Y:S02]  /*0f90*/  ISETP.NE.AND P1, PT, R9, RZ, PT ;  /* 0x000000ff0900720c */ /* 0x000fe40003f25270 */
[----:B------:R-:W-:Y:S01]  /*0fa0*/  LOP3.LUT R6, R3, 0x7fffff, RZ, 0xc0, !PT ;  /* 0x007fffff03067812 */ /* 0x000fe200078ec0ff */
[----:B------:R-:W-:Y:S01]  /*0fb0*/  FFMA.RP R3, R10, R8, R7 ;  /* 0x000000080a037223 */ /* 0x000fe20000008007 */
[----:B------:R-:W-:Y:S02]  /*0fc0*/  VIADD R7, R9, 0x20 ;  /* 0x0000002009077836 */ /* 0x000fe40000000000 */
[----:B------:R-:W-:Y:S01]  /*0fd0*/  LOP3.LUT R6, R6, 0x800000, RZ, 0xfc, !PT ;  /* 0x0080000006067812 */ /* 0x000fe200078efcff */
[----:B------:R-:W-:Y:S01]  /*0fe0*/  IMAD.MOV R8, RZ, RZ, -R9 ;  /* 0x000000ffff087224 */ /* 0x000fe200078e0a09 */
[----:B------:R-:W-:-:S02]  /*0ff0*/  FSETP.NEU.FTZ.AND P0, PT, R3, R4, PT ;  /* 0x000000040300720b */ /* 0x000fc40003f1d000 */
[----:B------:R-:W-:Y:S02]  /*1000*/  SHF.L.U32 R7, R6, R7, RZ ;  /* 0x0000000706077219 */ /* 0x000fe400000006ff */
[----:B------:R-:W-:Y:S02]  /*1010*/  SEL R3, R8, RZ, P2 ;  /* 0x000000ff08037207 */ /* 0x000fe40001000000 */
[----:B------:R-:W-:Y:S02]  /*1020*/  ISETP.NE.AND P1, PT, R7, RZ, P1 ;  /* 0x000000ff0700720c */ /* 0x000fe40000f25270 */
[----:B------:R-:W-:Y:S02]  /*1030*/  SHF.R.U32.HI R3, RZ, R3, R6 ;  /* 0x00000003ff037219 */ /* 0x000fe40000011606 */
[----:B------:R-:W-:Y:S02]  /*1040*/  PLOP3.LUT P0, PT, P0, P1, PT, 0xf8, 0x8f ;  /* 0x00000000008f781c */ /* 0x000fe40000703f70 */
[----:B------:R-:W-:-:S02]  /*1050*/  SHF.R.U32.HI R7, RZ, 0x1, R3 ;  /* 0x00000001ff077819 */ /* 0x000fc40000011603 */
[----:B------:R-:W-:-:S04]  /*1060*/  SEL R4, RZ, 0x1, !P0 ;  /* 0x00000001ff047807 */ /* 0x000fc80004000000 */
[----:B------:R-:W-:-:S04]  /*1070*/  LOP3.LUT R4, R4, 0x1, R7, 0xf8, !PT ;  /* 0x0000000104047812 */ /* 0x000fc800078ef807 */
[----:B------:R-:W-:-:S05]  /*1080*/  LOP3.LUT R4, R4, R3, RZ, 0xc0, !PT ;  /* 0x0000000304047212 */ /* 0x000fca00078ec0ff */
[----:B------:R-:W-:-:S05]  /*1090*/  IMAD.IADD R7, R7, 0x1, R4 ;  /* 0x0000000107077824 */ /* 0x000fca00078e0204 */
[----:B------:R-:W-:Y:S01]  /*10a0*/  LOP3.LUT R0, R7, R0, RZ, 0xfc, !PT ;  /* 0x0000000007007212 */ /* 0x000fe200078efcff */
[----:B------:R-:W-:Y:S06]  /*10b0*/  BRA `(.L_x_18) ;  /* 0x0000000000107947 */ /* 0x000fec0003800000 */
.L_x_17:
[----:B------:R-:W-:-:S04]  /*10c0*/  LOP3.LUT R0, R0, 0x80000000, RZ, 0xc0, !PT ;  /* 0x8000000000007812 */ /* 0x000fc800078ec0ff */
[----:B------:R-:W-:Y:S01]  /*10d0*/  LOP3.LUT R0, R0, 0x7f800000, RZ, 0xfc, !PT ;  /* 0x7f80000000007812 */ /* 0x000fe200078efcff */
[----:B------:R-:W-:Y:S06]  /*10e0*/  BRA `(.L_x_18) ;  /* 0x0000000000047947 */ /* 0x000fec0003800000 */
.L_x_16:
[----:B------:R-:W-:-:S07]  /*10f0*/  IMAD R0, R4, 0x800000, R0 ;  /* 0x0080000004007824 */ /* 0x000fce00078e0200 */
.L_x_18:
[----:B------:R-:W-:Y:S05]  /*1100*/  BSYNC.RECONVERGENT B2 ;  /* 0x0000000000027941 */ /* 0x000fea0003800200 */
.L_x_15:
[----:B------:R-:W-:Y:S05]  /*1110*/  BRA `(.L_x_19) ;  /* 0x0000000000207947 */ /* 0x000fea0003800000 */
.L_x_14:
[----:B------:R-:W-:-:S04]  /*1120*/  LOP3.LUT R0, R8, 0x80000000, R7, 0x48, !PT ;  /* 0x8000000008007812 */ /* 0x000fc800078e4807 */
[----:B------:R-:W-:Y:S01]  /*1130*/  LOP3.LUT R0, R0, 0x7f800000, RZ, 0xfc, !PT ;  /* 0x7f80000000007812 */ /* 0x000fe200078efcff */
[----:B------:R-:W-:Y:S06]  /*1140*/  BRA `(.L_x_19) ;  /* 0x0000000000147947 */ /* 0x000fec0003800000 */
.L_x_13:
[----:B------:R-:W-:Y:S01]  /*1150*/  LOP3.LUT R0, R8, 0x80000000, R7, 0x48, !PT ;  /* 0x8000000008007812 */ /* 0x000fe200078e4807 */
[----:B------:R-:W-:Y:S06]  /*1160*/  BRA `(.L_x_19) ;  /* 0x00000000000c7947 */ /* 0x000fec0003800000 */
.L_x_12:
[----:B------:R-:W0:Y:S01]  /*1170*/  MUFU.RSQ R0, -QNAN ;  /* 0xffc0000000007908 */ /* 0x000e220000001400 */
[----:B------:R-:W-:Y:S05]  /*1180*/  BRA `(.L_x_19) ;  /* 0x0000000000047947 */ /* 0x000fea0003800000 */
.L_x_11:
[----:B------:R-:W-:-:S07]  /*1190*/  FADD.FTZ R0, R0, R3 ;  /* 0x0000000300007221 */ /* 0x000fce0000010000 */
.L_x_19:
[----:B------:R-:W-:Y:S05]  /*11a0*/  BSYNC.RECONVERGENT B1 ;  /* 0x0000000000017941 */ /* 0x000fea0003800200 */
.L_x_9:
[----:B------:R-:W-:-:S04]  /*11b0*/  IMAD.MOV.U32 R3, RZ, RZ, 0x0 ;  /* 0x00000000ff037424 */ /* 0x000fc800078e00ff */
[----:B0-----:R-:W-:Y:S05]  /*11c0*/  RET.REL.NODEC R2 `(_Z8runOnGPUPfii) ;  /* 0xffffffec028c7950 */ /* 0x001fea0003c3ffff */
.L_x_20:
[----:B------:R-:W-:-:S00]  /*11d0*/  BRA `(.L_x_20) ;  /* 0xfffffffc00fc7947 */ /* 0x000fc0000383ffff */
[----:B------:R-:W-:-:S00]  /*11e0*/  NOP ;  /* 0x0000000000007918 */ /* 0x000fc00000000000 */
        /* <DEDUP_REMOVED lines=9> */
.L_x_21:


//--------------------- .nv.global.init           --------------------------
	.section	.nv.global.init,"aw",@progbits
	.align	4
.nv.global.init:
	.type		__cudart_i2opi_f,@object
	.size		__cudart_i2opi_f,(.L_0 - __cudart_i2opi_f)
__cudart_i2opi_f:
        /*0000*/ 	.byte	0x41, 0x90, 0x43, 0x3c, 0x99, 0x95, 0x62, 0xdb, 0xc0, 0xdd, 0x34, 0xf5, 0xd1, 0x57, 0x27, 0xfc
        /*0010*/ 	.byte	0x29, 0x15, 0x44, 0x4e, 0x6e, 0x83, 0xf9, 0xa2
.L_0:


//--------------------- .nv.shared.reserved.0     --------------------------
	.section	.nv.shared.reserved.0,"aw",@nobits
	.weak		__nv_reservedSMEM_offset_0_alias
	.size		__nv_reservedSMEM_offset_0_alias, 0, 64
	.other		__nv_reservedSMEM_offset_0_alias,@"STO_CUDA_RESERVED_SHARED STV_DEFAULT"
__nv_reservedSMEM_offset_0_alias:
	.zero		0
	.zero		64


//--------------------- .nv.constant0._Z8runOnGPUPfii --------------------------
	.section	.nv.constant0._Z8runOnGPUPfii,"a",@progbits
	.sectionflags	@""
	.align	4
.nv.constant0._Z8runOnGPUPfii:
	.zero		912


//--------------------- SYMBOLS --------------------------

	.type		.nv.reservedSmem.offset0,@object
	.size		.nv.reservedSmem.offset0,0x4
